	.headerflags	@"EF_CUDA_TEXMODE_UNIFIED EF_CUDA_64BIT_ADDRESS EF_CUDA_ACCELERATORS EF_CUDA_SM90 EF_CUDA_VIRTUAL_SM(EF_CUDA_SM90)"
	.elftype	@"ET_EXEC"


//--------------------- .nv.info                  --------------------------
	.section	.nv.info,"",@"SHT_CUDA_INFO"
	.align	4


	//----- nvinfo : EIATTR_REGCOUNT
	.align		4
        /*0000*/ 	.byte	0x04, 0x2f
        /*0002*/ 	.short	(.L_3 - .L_2)
	.align		4
.L_2:
        /*0004*/ 	.word	index@(triton_poi_fused__native_batch_norm_legit_no_training_relu_28)
        /*0008*/ 	.word	0x00000011


	//----- nvinfo : EIATTR_MIN_STACK_SIZE
	.align		4
.L_3:
        /*000c*/ 	.byte	0x04, 0x12
        /*000e*/ 	.short	(.L_5 - .L_4)
	.align		4
.L_4:
        /*0010*/ 	.word	index@(triton_poi_fused__native_batch_norm_legit_no_training_relu_28)
        /*0014*/ 	.word	0x00000000


	//----- nvinfo : EIATTR_FRAME_SIZE
	.align		4
.L_5:
        /*0018*/ 	.byte	0x04, 0x11
        /*001a*/ 	.short	(.L_7 - .L_6)
	.align		4
.L_6:
        /*001c*/ 	.word	index@(triton_poi_fused__native_batch_norm_legit_no_training_relu_28)
        /*0020*/ 	.word	0x00000000


	//----- nvinfo : EIATTR_MIN_STACK_SIZE
	.align		4
.L_7:
        /*0024*/ 	.byte	0x04, 0x12
        /*0026*/ 	.short	(.L_9 - .L_8)
	.align		4
.L_8:
        /*0028*/ 	.word	index@(triton_poi_fused__native_batch_norm_legit_no_training_relu_28)
        /*002c*/ 	.word	0x00000000
.L_9:


//--------------------- .nv.info.triton_poi_fused__native_batch_norm_legit_no_training_relu_28 --------------------------
	.section	.nv.info.triton_poi_fused__native_batch_norm_legit_no_training_relu_28,"",@"SHT_CUDA_INFO"
	.sectionflags	@""
	.align	4


	//----- nvinfo : EIATTR_CUDA_API_VERSION
	.align		4
        /*0000*/ 	.byte	0x04, 0x37
        /*0002*/ 	.short	(.L_11 - .L_10)
.L_10:
        /*0004*/ 	.word	0x0000007c


	//----- nvinfo : EIATTR_KPARAM_INFO
	.align		4
.L_11:
        /*0008*/ 	.byte	0x04, 0x17
        /*000a*/ 	.short	(.L_13 - .L_12)
.L_12:
        /*000c*/ 	.word	0x00000000
        /*0010*/ 	.short	0x0006
        /*0012*/ 	.short	0x0030
        /*0014*/ 	.byte	0x00, 0xf0, 0x11, 0x00


	//----- nvinfo : EIATTR_KPARAM_INFO
	.align		4
.L_13:
        /*0018*/ 	.byte	0x04, 0x17
        /*001a*/ 	.short	(.L_15 - .L_14)
.L_14:
        /*001c*/ 	.word	0x00000000
        /*0020*/ 	.short	0x0005
        /*0022*/ 	.short	0x0028
        /*0024*/ 	.byte	0x00, 0xf4, 0x21, 0x00


	//----- nvinfo : EIATTR_KPARAM_INFO
	.align		4
.L_15:
        /*0028*/ 	.byte	0x04, 0x17
        /*002a*/ 	.short	(.L_17 - .L_16)
.L_16:
        /*002c*/ 	.word	0x00000000
        /*0030*/ 	.short	0x0004
        /*0032*/ 	.short	0x0020
        /*0034*/ 	.byte	0x00, 0xf4, 0x21, 0x00


	//----- nvinfo : EIATTR_KPARAM_INFO
	.align		4
.L_17:
        /*0038*/ 	.byte	0x04, 0x17
        /*003a*/ 	.short	(.L_19 - .L_18)
.L_18:
        /*003c*/ 	.word	0x00000000
        /*0040*/ 	.short	0x0003
        /*0042*/ 	.short	0x0018
        /*0044*/ 	.byte	0x00, 0xf4, 0x21, 0x00


	//----- nvinfo : EIATTR_KPARAM_INFO
	.align		4
.L_19:
        /*0048*/ 	.byte	0x04, 0x17
        /*004a*/ 	.short	(.L_21 - .L_20)
.L_20:
        /*004c*/ 	.word	0x00000000
        /*0050*/ 	.short	0x0002
        /*0052*/ 	.short	0x0010
        /*0054*/ 	.byte	0x00, 0xf4, 0x21, 0x00


	//----- nvinfo : EIATTR_KPARAM_INFO
	.align		4
.L_21:
        /*0058*/ 	.byte	0x04, 0x17
        /*005a*/ 	.short	(.L_23 - .L_22)
.L_22:
        /*005c*/ 	.word	0x00000000
        /*0060*/ 	.short	0x0001
        /*0062*/ 	.short	0x0008
        /*0064*/ 	.byte	0x00, 0xf4, 0x21, 0x00


	//----- nvinfo : EIATTR_KPARAM_INFO
	.align		4
.L_23:
        /*0068*/ 	.byte	0x04, 0x17
        /*006a*/ 	.short	(.L_25 - .L_24)
.L_24:
        /*006c*/ 	.word	0x00000000
        /*0070*/ 	.short	0x0000
        /*0072*/ 	.short	0x0000
        /*0074*/ 	.byte	0x00, 0xf4, 0x21, 0x00


	//----- nvinfo : EIATTR_SPARSE_MMA_MASK
	.align		4
.L_25:
        /*0078*/ 	.byte	0x03, 0x50
        /*007a*/ 	.short	0x0000


	//----- nvinfo : EIATTR_MAXREG_COUNT
	.align		4
        /*007c*/ 	.byte	0x03, 0x1b
        /*007e*/ 	.short	0x00ff


	//----- nvinfo : EIATTR_EXIT_INSTR_OFFSETS
	.align		4
        /*0080*/ 	.byte	0x04, 0x1c
        /*0082*/ 	.short	(.L_27 - .L_26)


	//   ....[0]....
.L_26:
        /*0084*/ 	.word	0x00000360


	//----- nvinfo : EIATTR_REQNTID
	.align		4
.L_27:
        /*0088*/ 	.byte	0x04, 0x10
        /*008a*/ 	.short	(.L_29 - .L_28)
.L_28:
        /*008c*/ 	.word	0x00000100
        /*0090*/ 	.word	0x00000001
        /*0094*/ 	.word	0x00000001


	//----- nvinfo : EIATTR_CBANK_PARAM_SIZE
	.align		4
.L_29:
        /*0098*/ 	.byte	0x03, 0x19
        /*009a*/ 	.short	0x0034


	//----- nvinfo : EIATTR_PARAM_CBANK
	.align		4
        /*009c*/ 	.byte	0x04, 0x0a
        /*009e*/ 	.short	(.L_31 - .L_30)
	.align		4
.L_30:
        /*00a0*/ 	.word	index@(.nv.constant0.triton_poi_fused__native_batch_norm_legit_no_training_relu_28)
        /*00a4*/ 	.short	0x0210
        /*00a6*/ 	.short	0x0034


	//----- nvinfo : EIATTR_SW_WAR
	.align		4
.L_31:
        /*00a8*/ 	.byte	0x04, 0x36
        /*00aa*/ 	.short	(.L_33 - .L_32)
.L_32:
        /*00ac*/ 	.word	0x00000008
.L_33:


//--------------------- .nv.callgraph             --------------------------
	.section	.nv.callgraph,"",@"SHT_CUDA_CALLGRAPH"
	.align	4
	.sectionentsize	8
	.align		4
        /*0000*/ 	.word	0x00000000
	.align		4
        /*0004*/ 	.word	0xffffffff
	.align		4
        /*0008*/ 	.word	0x00000000
	.align		4
        /*000c*/ 	.word	0xfffffffe
	.align		4
        /*0010*/ 	.word	0x00000000
	.align		4
        /*0014*/ 	.word	0xfffffffd
	.align		4
        /*0018*/ 	.word	0x00000000
	.align		4
        /*001c*/ 	.word	0xfffffffc


//--------------------- .nv.constant4             --------------------------
	.section	.nv.constant4,"a",@progbits
	.align	8
	.align		8
.nv.constant4:
        /*0000*/ 	.dword	_$_str
	.align		8
        /*0008*/ 	.dword	_$_str_$_2


//--------------------- .text.triton_poi_fused__native_batch_norm_legit_no_training_relu_28 --------------------------
	.section	.text.triton_poi_fused__native_batch_norm_legit_no_training_relu_28,"ax",@progbits
	.align	128
        .global         triton_poi_fused__native_batch_norm_legit_no_training_relu_28
        .type           triton_poi_fused__native_batch_norm_legit_no_training_relu_28,@function
        .size           triton_poi_fused__native_batch_norm_legit_no_training_relu_28,(.L_x_1 - triton_poi_fused__native_batch_norm_legit_no_training_relu_28)
        .other          triton_poi_fused__native_batch_norm_legit_no_training_relu_28,@"STO_CUDA_ENTRY STV_DEFAULT"
triton_poi_fused__native_batch_norm_legit_no_training_relu_28:
.text.triton_poi_fused__native_batch_norm_legit_no_training_relu_28:
[----:B------:R-:W-:Y:S01]  /*0000*/  LDC R1, c[0x0][0x28] ;  /* 0x00000a00ff017b82 */ /* 0x000fe20000000800 */
[----:B------:R-:W1:Y:S07]  /*0010*/  S2R R0, SR_TID.X ;  /* 0x0000000000007919 */ /* 0x000e6e0000002100 */
[----:B------:R-:W2:Y:S01]  /*0020*/  LDC.64 R6, c[0x0][0x220] ;  /* 0x00008800ff067b82 */ /* 0x000ea20000000a00 */
[----:B------:R-:W-:Y:S01]  /*0030*/  ULDC.64 UR4, c[0x0][0x208] ;  /* 0x0000820000047ab9 */ /* 0x000fe20000000a00 */
[----:B------:R-:W3:Y:S06]  /*0040*/  S2R R5, SR_CTAID.X ;  /* 0x0000000000057919 */ /* 0x000eec0000002500 */
[----:B------:R-:W4:Y:S08]  /*0050*/  LDC.64 R8, c[0x0][0x228] ;  /* 0x00008a00ff087b82 */ /* 0x000f300000000a00 */
[----:B------:R-:W5:Y:S01]  /*0060*/  LDC.64 R10, c[0x0][0x230] ;  /* 0x00008c00ff0a7b82 */ /* 0x000f620000000a00 */
[----:B-1----:R-:W-:-:S02]  /*0070*/  SHF.L.U32 R0, R0, 0x1, RZ ;  /* 0x0000000100007819 */ /* 0x002fc400000006ff */
[----:B---3--:R-:W-:Y:S02]  /*0080*/  SHF.R.S32.HI R3, RZ, 0x16, R5 ;  /* 0x00000016ff037819 */ /* 0x008fe40000011405 */
[----:B------:R-:W-:Y:S02]  /*0090*/  LOP3.LUT R0, R0, 0x1fe, RZ, 0xc0, !PT ;  /* 0x000001fe00007812 */ /* 0x000fe400078ec0ff */
[----:B------:R-:W-:Y:S02]  /*00a0*/  SGXT R3, R3, 0x1 ;  /* 0x000000010303781a */ /* 0x000fe40000000200 */
[----:B------:R-:W-:-:S04]  /*00b0*/  LEA R0, R5, R0, 0x9 ;  /* 0x0000000005007211 */ /* 0x000fc800078e48ff */
[----:B------:R-:W-:-:S04]  /*00c0*/  LEA.HI R3, R3, R0, RZ, 0xc ;  /* 0x0000000003037211 */ /* 0x000fc800078f60ff */
[----:B------:R-:W-:-:S05]  /*00d0*/  SHF.R.S32.HI R3, RZ, 0xc, R3 ;  /* 0x0000000cff037819 */ /* 0x000fca0000011403 */
[----:B------:R-:W-:-:S05]  /*00e0*/  IMAD.HI R2, R3, 0x4bda12f7, RZ ;  /* 0x4bda12f703027827 */ /* 0x000fca00078e02ff */
[----:B------:R-:W-:-:S04]  /*00f0*/  SHF.R.U32.HI R5, RZ, 0x1f, R2 ;  /* 0x0000001fff057819 */ /* 0x000fc80000011602 */
[----:B------:R-:W-:Y:S02]  /*0100*/  LEA.HI.SX32 R2, R2, R5, 0x1a ;  /* 0x0000000502027211 */ /* 0x000fe400078fd2ff */
[----:B------:R-:W1:Y:S03]  /*0110*/  LDC.64 R4, c[0x0][0x218] ;  /* 0x00008600ff047b82 */ /* 0x000e660000000a00 */
[----:B------:R-:W-:-:S04]  /*0120*/  IMAD R13, R2, -0xd8, R3 ;  /* 0xffffff28020d7824 */ /* 0x000fc800078e0203 */
[C---:B--2---:R-:W-:Y:S01]  /*0130*/  IMAD.WIDE R6, R13.reuse, 0x4, R6 ;  /* 0x000000040d067825 */ /* 0x044fe200078e0206 */
[----:B------:R-:W2:Y:S05]  /*0140*/  LDC.64 R2, c[0x0][0x210] ;  /* 0x00008400ff027b82 */ /* 0x000eaa0000000a00 */
[----:B------:R-:W3:Y:S01]  /*0150*/  LDG.E.EL R6, desc[UR4][R6.64] ;  /* 0x0000000406067981 */ /* 0x000ee2000c2e1900 */
[----:B----4-:R-:W-:-:S04]  /*0160*/  IMAD.WIDE R8, R13, 0x4, R8 ;  /* 0x000000040d087825 */ /* 0x010fc800078e0208 */
[C---:B-----5:R-:W-:Y:S02]  /*0170*/  IMAD.WIDE R10, R13.reuse, 0x4, R10 ;  /* 0x000000040d0a7825 */ /* 0x060fe400078e020a */
[----:B------:R-:W4:Y:S02]  /*0180*/  LDG.E.EL R8, desc[UR4][R8.64] ;  /* 0x0000000408087981 */ /* 0x000f24000c2e1900 */
[----:B-1----:R-:W-:Y:S02]  /*0190*/  IMAD.WIDE R4, R13, 0x4, R4 ;  /* 0x000000040d047825 */ /* 0x002fe400078e0204 */
[----:B------:R-:W4:Y:S04]  /*01a0*/  LDG.E.EL R11, desc[UR4][R10.64] ;  /* 0x000000040a0b7981 */ /* 0x000f28000c2e1900 */
[----:B------:R1:W5:Y:S01]  /*01b0*/  LDG.E.EL R12, desc[UR4][R4.64] ;  /* 0x00000004040c7981 */ /* 0x000362000c2e1900 */
[----:B--2---:R-:W-:-:S06]  /*01c0*/  IMAD.WIDE R2, R0, 0x4, R2 ;  /* 0x0000000400027825 */ /* 0x004fcc00078e0202 */
[----:B------:R-:W5:Y:S01]  /*01d0*/  LDG.E.64 R2, desc[UR4][R2.64] ;  /* 0x0000000402027981 */ /* 0x000f62000c1e1b00 */
[----:B------:R-:W-:Y:S01]  /*01e0*/  HFMA2.MMA R14, -RZ, RZ, 1.625, 0 ;  /* 0x3e800000ff0e7435 */ /* 0x000fe200000001ff */
[----:B-1----:R-:W1:Y:S02]  /*01f0*/  LDC.64 R4, c[0x0][0x238] ;  /* 0x00008e00ff047b82 */ /* 0x002e640000000a00 */
[----:B-1----:R-:W-:-:S04]  /*0200*/  IMAD.WIDE R4, R0, 0x4, R4 ;  /* 0x0000000400047825 */ /* 0x002fc800078e0204 */
[----:B---3--:R-:W-:-:S04]  /*0210*/  FADD R6, R6, 9.9999997473787516356e-06 ;  /* 0x3727c5ac06067421 */ /* 0x008fc80000000000 */
[----:B------:R-:W1:Y:S02]  /*0220*/  MUFU.SQRT R7, R6 ;  /* 0x0000000600077308 */ /* 0x000e640000002000 */
[C---:B-1----:R-:W-:Y:S02]  /*0230*/  FSETP.GT.AND P0, PT, R7.reuse, 8.50705917302346158658e+37, PT ;  /* 0x7e8000000700780b */ /* 0x042fe40003f04000 */
[----:B------:R-:W-:-:S11]  /*0240*/  FSETP.GEU.AND P1, PT, R7, 1.175494350822287508e-38, PT ;  /* 0x008000000700780b */ /* 0x000fd60003f2e000 */
[----:B------:R-:W-:-:S04]  /*0250*/  @P0 FMUL R7, R7, 0.25 ;  /* 0x3e80000007070820 */ /* 0x000fc80000400000 */
[----:B------:R-:W-:-:S06]  /*0260*/  @!P1 FMUL R7, R7, 16777216 ;  /* 0x4b80000007079820 */ /* 0x000fcc0000400000 */
[----:B------:R-:W1:Y:S01]  /*0270*/  MUFU.RCP R7, R7 ;  /* 0x0000000700077308 */ /* 0x000e620000001000 */
[----:B------:R-:W-:Y:S01]  /*0280*/  FSEL R14, R14, 1, P0 ;  /* 0x3f8000000e0e7808 */ /* 0x000fe20000000000 */
[----:B-----5:R-:W-:-:S04]  /*0290*/  FADD R2, R2, -R12 ;  /* 0x8000000c02027221 */ /* 0x020fc80000000000 */
[----:B------:R-:W-:Y:S01]  /*02a0*/  @!P1 FMUL R14, R14, 16777216 ;  /* 0x4b8000000e0e9820 */ /* 0x000fe20000400000 */
[----:B------:R-:W-:-:S03]  /*02b0*/  FADD R3, R3, -R12 ;  /* 0x8000000c03037221 */ /* 0x000fc60000000000 */
[----:B-1----:R-:W-:-:S04]  /*02c0*/  FMUL R14, R7, R14 ;  /* 0x0000000e070e7220 */ /* 0x002fc80000400000 */
[-C--:B------:R-:W-:Y:S01]  /*02d0*/  FMUL R2, R2, R14.reuse ;  /* 0x0000000e02027220 */ /* 0x080fe20000400000 */
[----:B------:R-:W-:-:S03]  /*02e0*/  FMUL R14, R3, R14 ;  /* 0x0000000e030e7220 */ /* 0x000fc60000400000 */
[C-C-:B----4-:R-:W-:Y:S01]  /*02f0*/  FFMA R2, R8.reuse, R2, R11.reuse ;  /* 0x0000000208027223 */ /* 0x150fe2000000000b */
[----:B------:R-:W-:-:S04]  /*0300*/  FFMA R14, R8, R14, R11 ;  /* 0x0000000e080e7223 */ /* 0x000fc8000000000b */
[----:B------:R-:W-:Y:S02]  /*0310*/  FSETP.GEU.AND P0, PT, R2, RZ, PT ;  /* 0x000000ff0200720b */ /* 0x000fe40003f0e000 */
[----:B------:R-:W-:Y:S02]  /*0320*/  FSETP.GEU.AND P1, PT, R14, RZ, PT ;  /* 0x000000ff0e00720b */ /* 0x000fe40003f2e000 */
[----:B------:R-:W-:Y:S02]  /*0330*/  FSEL R2, R2, RZ, P0 ;  /* 0x000000ff02027208 */ /* 0x000fe40000000000 */
[----:B------:R-:W-:-:S05]  /*0340*/  FSEL R3, R14, RZ, P1 ;  /* 0x000000ff0e037208 */ /* 0x000fca0000800000 */
[----:B------:R-:W-:Y:S01]  /*0350*/  STG.E.64 desc[UR4][R4.64], R2 ;  /* 0x0000000204007986 */ /* 0x000fe2000c101b04 */
[----:B------:R-:W-:Y:S05]  /*0360*/  EXIT ;  /* 0x000000000000794d */ /* 0x000fea0003800000 */
.L_x_0:
[----:B------:R-:W-:-:S00]  /*0370*/  BRA `(.L_x_0) ;  /* 0xfffffffc00fc7947 */ /* 0x000fc0000383ffff */
[----:B------:R-:W-:-:S00]  /*0380*/  NOP ;  /* 0x0000000000007918 */ /* 0x000fc00000000000 */
[----:B------:R-:W-:-:S00]  /*0390*/  NOP ;  /* 0x0000000000007918 */ /* 0x000fc00000000000 */
[----:B------:R-:W-:-:S00]  /*03a0*/  NOP ;  /* 0x0000000000007918 */ /* 0x000fc00000000000 */
[----:B------:R-:W-:-:S00]  /*03b0*/  NOP ;  /* 0x0000000000007918 */ /* 0x000fc00000000000 */
[----:B------:R-:W-:-:S00]  /*03c0*/  NOP ;  /* 0x0000000000007918 */ /* 0x000fc00000000000 */
[----:B------:R-:W-:-:S00]  /*03d0*/  NOP ;  /* 0x0000000000007918 */ /* 0x000fc00000000000 */
[----:B------:R-:W-:-:S00]  /*03e0*/  NOP ;  /* 0x0000000000007918 */ /* 0x000fc00000000000 */
[----:B------:R-:W-:-:S00]  /*03f0*/  NOP ;  /* 0x0000000000007918 */ /* 0x000fc00000000000 */
.L_x_1:


//--------------------- .nv.global.init           --------------------------
	.section	.nv.global.init,"aw",@progbits
.nv.global.init:
	.type		_$_str,@object
	.size		_$_str,(_$_str_$_2 - _$_str)
_$_str:
        /*0000*/ 	.byte	0x5f, 0x5f, 0x43, 0x55, 0x44, 0x41, 0x5f, 0x46, 0x54, 0x5a, 0x00
	.type		_$_str_$_2,@object
	.size		_$_str_$_2,(.L_1 - _$_str_$_2)
_$_str_$_2:
        /*000b*/ 	.byte	0x5f, 0x5f, 0x43, 0x55, 0x44, 0x41, 0x5f, 0x50, 0x52, 0x45, 0x43, 0x5f, 0x53, 0x51, 0x52, 0x54
        /*001b*/ 	.byte	0x00
.L_1:


//--------------------- .nv.constant0.triton_poi_fused__native_batch_norm_legit_no_training_relu_28 --------------------------
	.section	.nv.constant0.triton_poi_fused__native_batch_norm_legit_no_training_relu_28,"a",@progbits
	.sectionflags	@""
	.align	4
.nv.constant0.triton_poi_fused__native_batch_norm_legit_no_training_relu_28:
	.zero		580
